//
// Generated by NVIDIA NVVM Compiler
//
// Compiler Build ID: CL-36424714
// Cuda compilation tools, release 13.0, V13.0.88
// Based on NVVM 20.0.0
//

.version 9.0
.target sm_100
.address_size 64

	// .globl	_Z13matmul_sharedPKfS0_Pfiii
// _ZZ13matmul_sharedPKfS0_PfiiiE2As has been demoted
// _ZZ13matmul_sharedPKfS0_PfiiiE2Bs has been demoted

.visible .entry _Z13matmul_sharedPKfS0_Pfiii(
	.param .u64 .ptr .align 1 _Z13matmul_sharedPKfS0_Pfiii_param_0,
	.param .u64 .ptr .align 1 _Z13matmul_sharedPKfS0_Pfiii_param_1,
	.param .u64 .ptr .align 1 _Z13matmul_sharedPKfS0_Pfiii_param_2,
	.param .u32 _Z13matmul_sharedPKfS0_Pfiii_param_3,
	.param .u32 _Z13matmul_sharedPKfS0_Pfiii_param_4,
	.param .u32 _Z13matmul_sharedPKfS0_Pfiii_param_5
)
{
	.reg .pred 	%p<12>;
	.reg .b32 	%r<43>;
	.reg .b32 	%f<111>;
	.reg .b64 	%rd<13>;
	// demoted variable
	.shared .align 4 .b8 _ZZ13matmul_sharedPKfS0_PfiiiE2As[4096];
	// demoted variable
	.shared .align 4 .b8 _ZZ13matmul_sharedPKfS0_PfiiiE2Bs[4096];
	ld.param.u64 	%rd4, [_Z13matmul_sharedPKfS0_Pfiii_param_0];
	ld.param.u64 	%rd5, [_Z13matmul_sharedPKfS0_Pfiii_param_1];
	ld.param.u64 	%rd6, [_Z13matmul_sharedPKfS0_Pfiii_param_2];
	ld.param.u32 	%r24, [_Z13matmul_sharedPKfS0_Pfiii_param_3];
	ld.param.u32 	%r25, [_Z13matmul_sharedPKfS0_Pfiii_param_4];
	ld.param.u32 	%r26, [_Z13matmul_sharedPKfS0_Pfiii_param_5];
	mov.u32 	%r27, %ctaid.x;
	mov.u32 	%r28, %ctaid.y;
	mov.u32 	%r38, %tid.x;
	mov.u32 	%r40, %tid.y;
	shl.b32 	%r29, %r28, 5;
	add.s32 	%r3, %r29, %r40;
	shl.b32 	%r4, %r27, 5;
	add.s32 	%r5, %r4, %r38;
	setp.lt.s32 	%p1, %r26, 1;
	mov.f32 	%f110, 0f00000000;
	@%p1 bra 	$L__BB0_7;
	add.s32 	%r30, %r26, 31;
	shr.u32 	%r31, %r30, 5;
	shl.b32 	%r32, %r40, 7;
	mov.u32 	%r33, _ZZ13matmul_sharedPKfS0_PfiiiE2As;
	add.s32 	%r6, %r33, %r32;
	shl.b32 	%r34, %r38, 2;
	add.s32 	%r7, %r6, %r34;
	mov.u32 	%r35, _ZZ13matmul_sharedPKfS0_PfiiiE2Bs;
	add.s32 	%r9, %r35, %r34;
	add.s32 	%r8, %r9, %r32;
	neg.s32 	%r42, %r31;
	mad.lo.s32 	%r36, %r40, %r25, %r38;
	add.s32 	%r41, %r36, %r4;
	shl.b32 	%r12, %r25, 5;
	mad.lo.s32 	%r39, %r26, %r3, %r38;
	cvta.to.global.u64 	%rd1, %rd4;
	cvta.to.global.u64 	%rd2, %rd5;
	mov.f32 	%f110, 0f00000000;
$L__BB0_2:
	setp.ge.s32 	%p2, %r3, %r24;
	mul.wide.s32 	%rd7, %r39, 4;
	add.s64 	%rd3, %rd1, %rd7;
	setp.ge.s32 	%p3, %r38, %r26;
	mov.f32 	%f108, 0f00000000;
	or.pred  	%p4, %p2, %p3;
	@%p4 bra 	$L__BB0_4;
	ld.global.f32 	%f108, [%rd3];
$L__BB0_4:
	setp.ge.s32 	%p5, %r5, %r25;
	st.shared.f32 	[%r7], %f108;
	setp.ge.s32 	%p6, %r40, %r26;
	mov.f32 	%f109, 0f00000000;
	or.pred  	%p7, %p6, %p5;
	@%p7 bra 	$L__BB0_6;
	mul.wide.s32 	%rd8, %r41, 4;
	add.s64 	%rd9, %rd2, %rd8;
	ld.global.f32 	%f109, [%rd9];
$L__BB0_6:
	st.shared.f32 	[%r8], %f109;
	bar.sync 	0;
	ld.shared.f32 	%f12, [%r6];
	ld.shared.f32 	%f13, [%r9];
	fma.rn.f32 	%f14, %f12, %f13, %f110;
	ld.shared.f32 	%f15, [%r6+4];
	ld.shared.f32 	%f16, [%r9+128];
	fma.rn.f32 	%f17, %f15, %f16, %f14;
	ld.shared.f32 	%f18, [%r6+8];
	ld.shared.f32 	%f19, [%r9+256];
	fma.rn.f32 	%f20, %f18, %f19, %f17;
	ld.shared.f32 	%f21, [%r6+12];
	ld.shared.f32 	%f22, [%r9+384];
	fma.rn.f32 	%f23, %f21, %f22, %f20;
	ld.shared.f32 	%f24, [%r6+16];
	ld.shared.f32 	%f25, [%r9+512];
	fma.rn.f32 	%f26, %f24, %f25, %f23;
	ld.shared.f32 	%f27, [%r6+20];
	ld.shared.f32 	%f28, [%r9+640];
	fma.rn.f32 	%f29, %f27, %f28, %f26;
	ld.shared.f32 	%f30, [%r6+24];
	ld.shared.f32 	%f31, [%r9+768];
	fma.rn.f32 	%f32, %f30, %f31, %f29;
	ld.shared.f32 	%f33, [%r6+28];
	ld.shared.f32 	%f34, [%r9+896];
	fma.rn.f32 	%f35, %f33, %f34, %f32;
	ld.shared.f32 	%f36, [%r6+32];
	ld.shared.f32 	%f37, [%r9+1024];
	fma.rn.f32 	%f38, %f36, %f37, %f35;
	ld.shared.f32 	%f39, [%r6+36];
	ld.shared.f32 	%f40, [%r9+1152];
	fma.rn.f32 	%f41, %f39, %f40, %f38;
	ld.shared.f32 	%f42, [%r6+40];
	ld.shared.f32 	%f43, [%r9+1280];
	fma.rn.f32 	%f44, %f42, %f43, %f41;
	ld.shared.f32 	%f45, [%r6+44];
	ld.shared.f32 	%f46, [%r9+1408];
	fma.rn.f32 	%f47, %f45, %f46, %f44;
	ld.shared.f32 	%f48, [%r6+48];
	ld.shared.f32 	%f49, [%r9+1536];
	fma.rn.f32 	%f50, %f48, %f49, %f47;
	ld.shared.f32 	%f51, [%r6+52];
	ld.shared.f32 	%f52, [%r9+1664];
	fma.rn.f32 	%f53, %f51, %f52, %f50;
	ld.shared.f32 	%f54, [%r6+56];
	ld.shared.f32 	%f55, [%r9+1792];
	fma.rn.f32 	%f56, %f54, %f55, %f53;
	ld.shared.f32 	%f57, [%r6+60];
	ld.shared.f32 	%f58, [%r9+1920];
	fma.rn.f32 	%f59, %f57, %f58, %f56;
	ld.shared.f32 	%f60, [%r6+64];
	ld.shared.f32 	%f61, [%r9+2048];
	fma.rn.f32 	%f62, %f60, %f61, %f59;
	ld.shared.f32 	%f63, [%r6+68];
	ld.shared.f32 	%f64, [%r9+2176];
	fma.rn.f32 	%f65, %f63, %f64, %f62;
	ld.shared.f32 	%f66, [%r6+72];
	ld.shared.f32 	%f67, [%r9+2304];
	fma.rn.f32 	%f68, %f66, %f67, %f65;
	ld.shared.f32 	%f69, [%r6+76];
	ld.shared.f32 	%f70, [%r9+2432];
	fma.rn.f32 	%f71, %f69, %f70, %f68;
	ld.shared.f32 	%f72, [%r6+80];
	ld.shared.f32 	%f73, [%r9+2560];
	fma.rn.f32 	%f74, %f72, %f73, %f71;
	ld.shared.f32 	%f75, [%r6+84];
	ld.shared.f32 	%f76, [%r9+2688];
	fma.rn.f32 	%f77, %f75, %f76, %f74;
	ld.shared.f32 	%f78, [%r6+88];
	ld.shared.f32 	%f79, [%r9+2816];
	fma.rn.f32 	%f80, %f78, %f79, %f77;
	ld.shared.f32 	%f81, [%r6+92];
	ld.shared.f32 	%f82, [%r9+2944];
	fma.rn.f32 	%f83, %f81, %f82, %f80;
	ld.shared.f32 	%f84, [%r6+96];
	ld.shared.f32 	%f85, [%r9+3072];
	fma.rn.f32 	%f86, %f84, %f85, %f83;
	ld.shared.f32 	%f87, [%r6+100];
	ld.shared.f32 	%f88, [%r9+3200];
	fma.rn.f32 	%f89, %f87, %f88, %f86;
	ld.shared.f32 	%f90, [%r6+104];
	ld.shared.f32 	%f91, [%r9+3328];
	fma.rn.f32 	%f92, %f90, %f91, %f89;
	ld.shared.f32 	%f93, [%r6+108];
	ld.shared.f32 	%f94, [%r9+3456];
	fma.rn.f32 	%f95, %f93, %f94, %f92;
	ld.shared.f32 	%f96, [%r6+112];
	ld.shared.f32 	%f97, [%r9+3584];
	fma.rn.f32 	%f98, %f96, %f97, %f95;
	ld.shared.f32 	%f99, [%r6+116];
	ld.shared.f32 	%f100, [%r9+3712];
	fma.rn.f32 	%f101, %f99, %f100, %f98;
	ld.shared.f32 	%f102, [%r6+120];
	ld.shared.f32 	%f103, [%r9+3840];
	fma.rn.f32 	%f104, %f102, %f103, %f101;
	ld.shared.f32 	%f105, [%r6+124];
	ld.shared.f32 	%f106, [%r9+3968];
	fma.rn.f32 	%f110, %f105, %f106, %f104;
	bar.sync 	0;
	add.s32 	%r42, %r42, 1;
	setp.ne.s32 	%p8, %r42, 0;
	add.s32 	%r41, %r41, %r12;
	add.s32 	%r40, %r40, 32;
	add.s32 	%r39, %r39, 32;
	add.s32 	%r38, %r38, 32;
	@%p8 bra 	$L__BB0_2;
$L__BB0_7:
	setp.ge.s32 	%p9, %r3, %r24;
	setp.ge.s32 	%p10, %r5, %r25;
	or.pred  	%p11, %p9, %p10;
	@%p11 bra 	$L__BB0_9;
	mad.lo.s32 	%r37, %r25, %r3, %r5;
	cvta.to.global.u64 	%rd10, %rd6;
	mul.wide.u32 	%rd11, %r37, 4;
	add.s64 	%rd12, %rd10, %rd11;
	st.global.f32 	[%rd12], %f110;
$L__BB0_9:
	ret;

}


// ===== COMPILED SASS (sm_100) =====

	.target	sm_100

	.elftype	@"ET_EXEC"


//--------------------- .note.nv.tkinfo           --------------------------
	.section	.note.nv.tkinfo,"",@"SHT_NOTE"
	.sectionflags	@"SHF_NOTE_NV_TKINFO"
	.tkinfo
        /*0018*/ 	.word	0x00000002
        /*0030*/ 	.string	""
        /*0030*/ 	.string	"ptxas"
        /*0030*/ 	.string	"Cuda compilation tools, release 13.0, V13.0.88"
        /*0030*/ 	.string	"Build cuda_13.0.r13.0/compiler.36424714_0"
        /*0030*/ 	.string	"-arch sm_100 -m 64 "



//--------------------- .note.nv.cuinfo           --------------------------
	.section	.note.nv.cuinfo,"",@"SHT_NOTE"
	.sectionflags	@"SHF_NOTE_NV_CUINFO"
        /*0018*/ 	.short	0x0002
        /*001a*/ 	.short	0x0064
        /*001c*/ 	.short	0x0082
	.zero		2


//--------------------- .nv.info                  --------------------------
	.section	.nv.info,"",@"SHT_CUDA_INFO"
	.align	4


	//----- nvinfo : EIATTR_REGCOUNT
	.align		4
        /*0000*/ 	.byte	0x04, 0x2f
        /*0002*/ 	.short	(.L_1 - .L_0)
	.align		4
.L_0:
        /*0004*/ 	.word	index@(_Z13matmul_sharedPKfS0_Pfiii)
        /*0008*/ 	.word	0x00000020


	//----- nvinfo : EIATTR_FRAME_SIZE
	.align		4
.L_1:
        /*000c*/ 	.byte	0x04, 0x11
        /*000e*/ 	.short	(.L_3 - .L_2)
	.align		4
.L_2:
        /*0010*/ 	.word	index@(_Z13matmul_sharedPKfS0_Pfiii)
        /*0014*/ 	.word	0x00000000


	//----- nvinfo : EIATTR_MIN_STACK_SIZE
	.align		4
.L_3:
        /*0018*/ 	.byte	0x04, 0x12
        /*001a*/ 	.short	(.L_5 - .L_4)
	.align		4
.L_4:
        /*001c*/ 	.word	index@(_Z13matmul_sharedPKfS0_Pfiii)
        /*0020*/ 	.word	0x00000000
.L_5:


//--------------------- .nv.compat                --------------------------
	.section	.nv.compat,"",@"SHT_CUDA_COMPAT_INFO"
	.align	4
        /*0000*/ 	.byte	0x02, 0x09, 0x00, 0x00, 0x02, 0x02, 0x01, 0x00, 0x02, 0x05, 0x05, 0x00, 0x03, 0x07, 0x01, 0x01
        /*0010*/ 	.byte	0x02, 0x03, 0x00, 0x00, 0x02, 0x06, 0x01, 0x00, 0x04, 0x0b, 0x08, 0x00, 0x09, 0x00, 0x00, 0x00
        /*0020*/ 	.byte	0x00, 0x00, 0x00, 0x00


//--------------------- .nv.info._Z13matmul_sharedPKfS0_Pfiii --------------------------
	.section	.nv.info._Z13matmul_sharedPKfS0_Pfiii,"",@"SHT_CUDA_INFO"
	.sectionflags	@""
	.align	4


	//----- nvinfo : EIATTR_CUDA_API_VERSION
	.align		4
        /*0000*/ 	.byte	0x04, 0x37
        /*0002*/ 	.short	(.L_7 - .L_6)
.L_6:
        /*0004*/ 	.word	0x00000082


	//----- nvinfo : EIATTR_KPARAM_INFO
	.align		4
.L_7:
        /*0008*/ 	.byte	0x04, 0x17
        /*000a*/ 	.short	(.L_9 - .L_8)
.L_8:
        /*000c*/ 	.word	0x00000000
        /*0010*/ 	.short	0x0005
        /*0012*/ 	.short	0x0020
        /*0014*/ 	.byte	0x00, 0xf0, 0x11, 0x00


	//----- nvinfo : EIATTR_KPARAM_INFO
	.align		4
.L_9:
        /*0018*/ 	.byte	0x04, 0x17
        /*001a*/ 	.short	(.L_11 - .L_10)
.L_10:
        /*001c*/ 	.word	0x00000000
        /*0020*/ 	.short	0x0004
        /*0022*/ 	.short	0x001c
        /*0024*/ 	.byte	0x00, 0xf0, 0x11, 0x00


	//----- nvinfo : EIATTR_KPARAM_INFO
	.align		4
.L_11:
        /*0028*/ 	.byte	0x04, 0x17
        /*002a*/ 	.short	(.L_13 - .L_12)
.L_12:
        /*002c*/ 	.word	0x00000000
        /*0030*/ 	.short	0x0003
        /*0032*/ 	.short	0x0018
        /*0034*/ 	.byte	0x00, 0xf0, 0x11, 0x00


	//----- nvinfo : EIATTR_KPARAM_INFO
	.align		4
.L_13:
        /*0038*/ 	.byte	0x04, 0x17
        /*003a*/ 	.short	(.L_15 - .L_14)
.L_14:
        /*003c*/ 	.word	0x00000000
        /*0040*/ 	.short	0x0002
        /*0042*/ 	.short	0x0010
        /*0044*/ 	.byte	0x00, 0xf5, 0x21, 0x00


	//----- nvinfo : EIATTR_KPARAM_INFO
	.align		4
.L_15:
        /*0048*/ 	.byte	0x04, 0x17
        /*004a*/ 	.short	(.L_17 - .L_16)
.L_16:
        /*004c*/ 	.word	0x00000000
        /*0050*/ 	.short	0x0001
        /*0052*/ 	.short	0x0008
        /*0054*/ 	.byte	0x00, 0xf5, 0x21, 0x00


	//----- nvinfo : EIATTR_KPARAM_INFO
	.align		4
.L_17:
        /*0058*/ 	.byte	0x04, 0x17
        /*005a*/ 	.short	(.L_19 - .L_18)
.L_18:
        /*005c*/ 	.word	0x00000000
        /*0060*/ 	.short	0x0000
        /*0062*/ 	.short	0x0000
        /*0064*/ 	.byte	0x00, 0xf5, 0x21, 0x00


	//----- nvinfo : EIATTR_SPARSE_MMA_MASK
	.align		4
.L_19:
        /*0068*/ 	.byte	0x03, 0x50
        /*006a*/ 	.short	0x0000


	//----- nvinfo : EIATTR_MAXREG_COUNT
	.align		4
        /*006c*/ 	.byte	0x03, 0x1b
        /*006e*/ 	.short	0x00ff


	//----- nvinfo : EIATTR_NUM_BARRIERS
	.align		4
        /*0070*/ 	.byte	0x02, 0x4c
        /*0072*/ 	.byte	0x01
	.zero		1


	//----- nvinfo : EIATTR_MERCURY_ISA_VERSION
	.align		4
        /*0074*/ 	.byte	0x03, 0x5f
        /*0076*/ 	.short	0x0101


	//----- nvinfo : EIATTR_VRC_CTA_INIT_COUNT
	.align		4
        /*0078*/ 	.byte	0x02, 0x4a
	.zero		1
	.zero		1


	//----- nvinfo : EIATTR_EXIT_INSTR_OFFSETS
	.align		4
        /*007c*/ 	.byte	0x04, 0x1c
        /*007e*/ 	.short	(.L_21 - .L_20)


	//   ....[0]....
.L_20:
        /*0080*/ 	.word	0x00000820


	//   ....[1]....
        /*0084*/ 	.word	0x00000870


	//----- nvinfo : EIATTR_CBANK_PARAM_SIZE
	.align		4
.L_21:
        /*0088*/ 	.byte	0x03, 0x19
        /*008a*/ 	.short	0x0024


	//----- nvinfo : EIATTR_PARAM_CBANK
	.align		4
        /*008c*/ 	.byte	0x04, 0x0a
        /*008e*/ 	.short	(.L_23 - .L_22)
	.align		4
.L_22:
        /*0090*/ 	.word	index@(.nv.constant0._Z13matmul_sharedPKfS0_Pfiii)
        /*0094*/ 	.short	0x0380
        /*0096*/ 	.short	0x0024


	//----- nvinfo : EIATTR_SW_WAR
	.align		4
.L_23:
        /*0098*/ 	.byte	0x04, 0x36
        /*009a*/ 	.short	(.L_25 - .L_24)
.L_24:
        /*009c*/ 	.word	0x00000008
.L_25:


//--------------------- .nv.callgraph             --------------------------
	.section	.nv.callgraph,"",@"SHT_CUDA_CALLGRAPH"
	.align	4
	.sectionentsize	8
	.align		4
        /*0000*/ 	.word	0x00000000
	.align		4
        /*0004*/ 	.word	0xffffffff
	.align		4
        /*0008*/ 	.word	0x00000000
	.align		4
        /*000c*/ 	.word	0xfffffffe
	.align		4
        /*0010*/ 	.word	0x00000000
	.align		4
        /*0014*/ 	.word	0xfffffffd
	.align		4
        /*0018*/ 	.word	0x00000000
	.align		4
        /*001c*/ 	.word	0xfffffffc


//--------------------- .text._Z13matmul_sharedPKfS0_Pfiii --------------------------
	.section	.text._Z13matmul_sharedPKfS0_Pfiii,"ax",@progbits
	.align	128
        .global         _Z13matmul_sharedPKfS0_Pfiii
        .type           _Z13matmul_sharedPKfS0_Pfiii,@function
        .size           _Z13matmul_sharedPKfS0_Pfiii,(.L_x_3 - _Z13matmul_sharedPKfS0_Pfiii)
        .other          _Z13matmul_sharedPKfS0_Pfiii,@"STO_CUDA_ENTRY STV_DEFAULT"
_Z13matmul_sharedPKfS0_Pfiii:
.text._Z13matmul_sharedPKfS0_Pfiii:
[----:B------:R-:W-:Y:S01]  /*0000*/  LDC R1, c[0x0][0x37c] ;  /* 0x0000df00ff017b82 */ /* 0x000fe20000000800 */
[----:B------:R-:W0:Y:S01]  /*0010*/  S2R R18, SR_CTAID.Y ;  /* 0x0000000000127919 */ /* 0x000e220000002600 */
[----:B------:R-:W1:Y:S01]  /*0020*/  LDCU UR10, c[0x0][0x3a0] ;  /* 0x00007400ff0a77ac */ /* 0x000e620008000800 */
[----:B------:R-:W-:Y:S01]  /*0030*/  HFMA2 R23, -RZ, RZ, 0, 0 ;  /* 0x00000000ff177431 */ /* 0x000fe200000001ff */
[----:B------:R-:W0:Y:S01]  /*0040*/  S2R R16, SR_TID.Y ;  /* 0x0000000000107919 */ /* 0x000e220000002200 */
[----:B------:R-:W2:Y:S01]  /*0050*/  LDCU.64 UR8, c[0x0][0x358] ;  /* 0x00006b00ff0877ac */ /* 0x000ea20008000a00 */
[----:B------:R-:W3:Y:S01]  /*0060*/  S2R R2, SR_CTAID.X ;  /* 0x0000000000027919 */ /* 0x000ee20000002500 */
[----:B------:R-:W3:Y:S01]  /*0070*/  S2R R17, SR_TID.X ;  /* 0x0000000000117919 */ /* 0x000ee20000002100 */
[----:B-1----:R-:W-:Y:S01]  /*0080*/  UISETP.GE.AND UP0, UPT, UR10, 0x1, UPT ;  /* 0x000000010a00788c */ /* 0x002fe2000bf06270 */
[----:B0-----:R-:W-:Y:S02]  /*0090*/  LEA R18, R18, R16, 0x5 ;  /* 0x0000001012127211 */ /* 0x001fe400078e28ff */
[----:B---3--:R-:W-:-:S06]  /*00a0*/  LEA R19, R2, R17, 0x5 ;  /* 0x0000001102137211 */ /* 0x008fcc00078e28ff */
[----:B--2---:R-:W-:Y:S05]  /*00b0*/  BRA.U !UP0, `(.L_x_0) ;  /* 0x0000000508cc7547 */ /* 0x004fea000b800000 */
[----:B------:R-:W0:Y:S01]  /*00c0*/  S2UR UR7, SR_CgaCtaId ;  /* 0x00000000000779c3 */ /* 0x000e220000008800 */
[----:B------:R-:W1:Y:S01]  /*00d0*/  LDCU UR11, c[0x0][0x39c] ;  /* 0x00007380ff0b77ac */ /* 0x000e620008000800 */
[----:B------:R-:W-:Y:S01]  /*00e0*/  MOV R23, RZ ;  /* 0x000000ff00177202 */ /* 0x000fe20000000f00 */
[----:B------:R-:W-:Y:S01]  /*00f0*/  IMAD R6, R18, UR10, R17 ;  /* 0x0000000a12067c24 */ /* 0x000fe2000f8e0211 */
[----:B------:R-:W-:Y:S01]  /*0100*/  UMOV UR5, 0x400 ;  /* 0x0000040000057882 */ /* 0x000fe20000000000 */
[----:B------:R-:W-:-:S03]  /*0110*/  UIADD3 UR4, UPT, UPT, UR10, 0x1f, URZ ;  /* 0x0000001f0a047890 */ /* 0x000fc6000fffe0ff */
[----:B------:R-:W2:Y:S01]  /*0120*/  LDC R0, c[0x0][0x39c] ;  /* 0x0000e700ff007b82 */ /* 0x000ea20000000800 */
[----:B------:R-:W-:Y:S02]  /*0130*/  UIADD3 UR6, UPT, UPT, UR5, 0x1000, URZ ;  /* 0x0000100005067890 */ /* 0x000fe4000fffe0ff */
[----:B------:R-:W-:Y:S01]  /*0140*/  USHF.R.U32.HI UR4, URZ, 0x5, UR4 ;  /* 0x00000005ff047899 */ /* 0x000fe20008011604 */
[----:B------:R-:W3:Y:S04]  /*0150*/  LDCU UR13, c[0x0][0x3a0] ;  /* 0x00007400ff0d77ac */ /* 0x000ee80008000800 */
[----:B------:R-:W4:Y:S01]  /*0160*/  LDC.64 R20, c[0x0][0x380] ;  /* 0x0000e000ff147b82 */ /* 0x000f220000000a00 */
[----:B------:R-:W2:Y:S01]  /*0170*/  LDCU UR12, c[0x0][0x398] ;  /* 0x00007300ff0c77ac */ /* 0x000ea20008000800 */
[----:B-1----:R-:W-:Y:S01]  /*0180*/  IMAD R7, R16, UR11, R17 ;  /* 0x0000000b10077c24 */ /* 0x002fe2000f8e0211 */
[----:B------:R-:W-:-:S02]  /*0190*/  UIADD3 UR4, UPT, UPT, -UR4, URZ, URZ ;  /* 0x000000ff04047290 */ /* 0x000fc4000fffe1ff */
[----:B0-----:R-:W-:Y:S02]  /*01a0*/  ULEA UR5, UR7, UR5, 0x18 ;  /* 0x0000000507057291 */ /* 0x001fe4000f8ec0ff */
[----:B------:R-:W-:Y:S01]  /*01b0*/  LEA R7, R2, R7, 0x5 ;  /* 0x0000000702077211 */ /* 0x000fe200078e28ff */
[----:B------:R-:W-:-:S03]  /*01c0*/  ULEA UR6, UR7, UR6, 0x18 ;  /* 0x0000000607067291 */ /* 0x000fc6000f8ec0ff */
[----:B------:R-:W-:-:S03]  /*01d0*/  LEA R5, R16, UR5, 0x7 ;  /* 0x0000000510057c11 */ /* 0x000fc6000f8e38ff */
[C---:B------:R-:W-:Y:S02]  /*01e0*/  LEA R3, R17.reuse, UR6, 0x2 ;  /* 0x0000000611037c11 */ /* 0x040fe4000f8e10ff */
[----:B------:R-:W-:Y:S02]  /*01f0*/  LEA R4, R17, R5, 0x2 ;  /* 0x0000000511047211 */ /* 0x000fe400078e10ff */
[----:B---3--:R-:W-:-:S07]  /*0200*/  LEA R2, R16, R3, 0x7 ;  /* 0x0000000310027211 */ /* 0x008fce00078e38ff */
.L_x_1:
[----:B--2---:R-:W-:Y:S01]  /*0210*/  ISETP.GE.AND P0, PT, R19, R0, PT ;  /* 0x000000001300720c */ /* 0x004fe20003f06270 */
[----:B------:R-:W-:Y:S01]  /*0220*/  HFMA2 R29, -RZ, RZ, 0, 0 ;  /* 0x00000000ff1d7431 */ /* 0x000fe200000001ff */
[----:B------:R-:W-:Y:S01]  /*0230*/  ISETP.GE.AND P1, PT, R17, UR13, PT ;  /* 0x0000000d11007c0c */ /* 0x000fe2000bf26270 */
[----:B----4-:R-:W-:Y:S01]  /*0240*/  IMAD.WIDE R8, R6, 0x4, R20 ;  /* 0x0000000406087825 */ /* 0x010fe200078e0214 */
[----:B------:R-:W-:Y:S02]  /*0250*/  ISETP.GE.OR P0, PT, R16, UR13, P0 ;  /* 0x0000000d10007c0c */ /* 0x000fe40008706670 */
[----:B------:R-:W-:Y:S02]  /*0260*/  ISETP.GE.OR P1, PT, R18, UR12, P1 ;  /* 0x0000000c12007c0c */ /* 0x000fe40008f26670 */
[----:B------:R-:W-:-:S09]  /*0270*/  MOV R27, RZ ;  /* 0x000000ff001b7202 */ /* 0x000fd20000000f00 */
[----:B------:R-:W0:Y:S02]  /*0280*/  @!P0 LDC.64 R10, c[0x0][0x388] ;  /* 0x0000e200ff0a8b82 */ /* 0x000e240000000a00 */
[----:B------:R-:W2:Y:S01]  /*0290*/  @!P1 LDG.E R27, desc[UR8][R8.64] ;  /* 0x00000008081b9981 */ /* 0x000ea2000c1e1900 */
[----:B0-----:R-:W-:-:S05]  /*02a0*/  @!P0 IMAD.WIDE R10, R7, 0x4, R10 ;  /* 0x00000004070a8825 */ /* 0x001fca00078e020a */
[----:B------:R-:W3:Y:S04]  /*02b0*/  @!P0 LDG.E R29, desc[UR8][R10.64] ;  /* 0x000000080a1d8981 */ /* 0x000ee8000c1e1900 */
[----:B--2---:R-:W-:Y:S04]  /*02c0*/  STS [R4], R27 ;  /* 0x0000001b04007388 */ /* 0x004fe80000000800 */
[----:B---3--:R-:W-:Y:S01]  /*02d0*/  STS [R2], R29 ;  /* 0x0000001d02007388 */ /* 0x008fe20000000800 */
[----:B------:R-:W-:Y:S06]  /*02e0*/  BAR.SYNC.DEFER_BLOCKING 0x0 ;  /* 0x0000000000007b1d */ /* 0x000fec0000010000 */
[----:B------:R-:W-:Y:S04]  /*02f0*/  LDS R22, [R3] ;  /* 0x0000000003167984 */ /* 0x000fe80000000800 */
[----:B------:R-:W0:Y:S04]  /*0300*/  LDS.128 R12, [R5] ;  /* 0x00000000050c7984 */ /* 0x000e280000000c00 */
[----:B------:R-:W1:Y:S04]  /*0310*/  LDS R26, [R3+0x80] ;  /* 0x00008000031a7984 */ /* 0x000e680000000800 */
[----:B------:R-:W2:Y:S04]  /*0320*/  LDS R25, [R3+0x100] ;  /* 0x0001000003197984 */ /* 0x000ea80000000800 */
[----:B------:R-:W3:Y:S04]  /*0330*/  LDS R24, [R3+0x180] ;  /* 0x0001800003187984 */ /* 0x000ee80000000800 */
[----:B------:R-:W-:Y:S01]  /*0340*/  LDS.128 R8, [R5+0x10] ;  /* 0x0000100005087984 */ /* 0x000fe20000000c00 */
[----:B0-----:R-:W-:-:S03]  /*0350*/  FFMA R12, R12, R22, R23 ;  /* 0x000000160c0c7223 */ /* 0x001fc60000000017 */
[----:B------:R-:W0:Y:S01]  /*0360*/  LDS R23, [R3+0x200] ;  /* 0x0002000003177984 */ /* 0x000e220000000800 */
[----:B-1----:R-:W-:-:S03]  /*0370*/  FFMA R12, R26, R13, R12 ;  /* 0x0000000d1a0c7223 */ /* 0x002fc6000000000c */
[----:B------:R-:W1:Y:S01]  /*0380*/  LDS R22, [R3+0x280] ;  /* 0x0002800003167984 */ /* 0x000e620000000800 */
[----:B--2---:R-:W-:-:S03]  /*0390*/  FFMA R13, R25, R14, R12 ;  /* 0x0000000e190d7223 */ /* 0x004fc6000000000c */
[----:B------:R-:W2:Y:S01]  /*03a0*/  LDS R25, [R3+0x300] ;  /* 0x0003000003197984 */ /* 0x000ea20000000800 */
[----:B---3--:R-:W-:-:S03]  /*03b0*/  FFMA R13, R24, R15, R13 ;  /* 0x0000000f180d7223 */ /* 0x008fc6000000000d */
[----:B------:R-:W3:Y:S04]  /*03c0*/  LDS R24, [R3+0x380] ;  /* 0x0003800003187984 */ /* 0x000ee80000000800 */
[----:B------:R-:W-:Y:S01]  /*03d0*/  LDS R26, [R3+0xb80] ;  /* 0x000b8000031a7984 */ /* 0x000fe20000000800 */
[----:B0-----:R-:W-:-:S03]  /*03e0*/  FFMA R27, R8, R23, R13 ;  /* 0x00000017081b7223 */ /* 0x001fc6000000000d */
[----:B------:R-:W-:Y:S04]  /*03f0*/  LDS R23, [R3+0x400] ;  /* 0x0004000003177984 */ /* 0x000fe80000000800 */
[----:B------:R-:W0:Y:S01]  /*0400*/  LDS.128 R12, [R5+0x20] ;  /* 0x00002000050c7984 */ /* 0x000e220000000c00 */
[----:B-1----:R-:W-:-:S03]  /*0410*/  FFMA R8, R22, R9, R27 ;  /* 0x0000000916087223 */ /* 0x002fc6000000001b */
[----:B------:R-:W1:Y:S01]  /*0420*/  LDS R22, [R3+0x480] ;  /* 0x0004800003167984 */ /* 0x000e620000000800 */
[----:B--2---:R-:W-:-:S03]  /*0430*/  FFMA R9, R25, R10, R8 ;  /* 0x0000000a19097223 */ /* 0x004fc60000000008 */
[----:B------:R-:W2:Y:S01]  /*0440*/  LDS R25, [R3+0x500] ;  /* 0x0005000003197984 */ /* 0x000ea20000000800 */
[----:B---3--:R-:W-:-:S03]  /*0450*/  FFMA R9, R24, R11, R9 ;  /* 0x0000000b18097223 */ /* 0x008fc60000000009 */
[----:B------:R-:W3:Y:S01]  /*0460*/  LDS R24, [R3+0x580] ;  /* 0x0005800003187984 */ /* 0x000ee20000000800 */
        /* <DEDUP_REMOVED lines=26> */
[----:B------:R-:W-:Y:S04]  /*0610*/  LDS R27, [R3+0xc00] ;  /* 0x000c0000031b7984 */ /* 0x000fe80000000800 */
[----:B------:R-:W-:Y:S01]  /*0620*/  LDS R24, [R3+0xc80] ;  /* 0x000c800003187984 */ /* 0x000fe20000000800 */
[----:B0-----:R-:W-:-:S03]  /*0630*/  FFMA R23, R8, R23, R13 ;  /* 0x0000001708177223 */ /* 0x001fc6000000000d */
[----:B------:R-:W0:Y:S01]  /*0640*/  LDS.128 R12, [R5+0x60] ;  /* 0x00006000050c7984 */ /* 0x000e220000000c00 */
[----:B-1----:R-:W-:-:S03]  /*0650*/  FFMA R22, R22, R9, R23 ;  /* 0x0000000916167223 */ /* 0x002fc60000000017 */
[----:B------:R-:W1:Y:S01]  /*0660*/  LDS R23, [R3+0xd00] ;  /* 0x000d000003177984 */ /* 0x000e620000000800 */
[----:B--2---:R-:W-:-:S03]  /*0670*/  FFMA R25, R25, R10, R22 ;  /* 0x0000000a19197223 */ /* 0x004fc60000000016 */
[----:B------:R-:W2:Y:S01]  /*0680*/  LDS R22, [R3+0xd80] ;  /* 0x000d800003167984 */ /* 0x000ea20000000800 */
[----:B------:R-:W-:-:S03]  /*0690*/  FFMA R11, R26, R11, R25 ;  /* 0x0000000b1a0b7223 */ /* 0x000fc60000000019 */
[----:B------:R-:W-:Y:S01]  /*06a0*/  LDS R25, [R3+0xe00] ;  /* 0x000e000003197984 */ /* 0x000fe20000000800 */
[----:B0-----:R-:W-:-:S03]  /*06b0*/  FFMA R27, R12, R27, R11 ;  /* 0x0000001b0c1b7223 */ /* 0x001fc6000000000b */
[----:B------:R-:W0:Y:S01]  /*06c0*/  LDS.128 R8, [R5+0x70] ;  /* 0x0000700005087984 */ /* 0x000e220000000c00 */
[----:B------:R-:W-:-:S03]  /*06d0*/  FFMA R24, R24, R13, R27 ;  /* 0x0000000d18187223 */ /* 0x000fc6000000001b */
[----:B------:R-:W3:Y:S04]  /*06e0*/  LDS R27, [R3+0xe80] ;  /* 0x000e8000031b7984 */ /* 0x000ee80000000800 */
[----:B------:R-:W4:Y:S04]  /*06f0*/  LDS R13, [R3+0xf00] ;  /* 0x000f0000030d7984 */ /* 0x000f280000000800 */
[----:B------:R-:W5:Y:S01]  /*0700*/  LDS R12, [R3+0xf80] ;  /* 0x000f8000030c7984 */ /* 0x000f620000000800 */
[----:B-1----:R-:W-:Y:S01]  /*0710*/  FFMA R23, R23, R14, R24 ;  /* 0x0000000e17177223 */ /* 0x002fe20000000018 */
[----:B------:R-:W-:-:S03]  /*0720*/  UIADD3 UR4, UPT, UPT, UR4, 0x1, URZ ;  /* 0x0000000104047890 */ /* 0x000fc6000fffe0ff */
[----:B--2---:R-:W-:Y:S01]  /*0730*/  FFMA R15, R22, R15, R23 ;  /* 0x0000000f160f7223 */ /* 0x004fe20000000017 */
[----:B------:R-:W-:Y:S01]  /*0740*/  UISETP.NE.AND UP0, UPT, UR4, URZ, UPT ;  /* 0x000000ff0400728c */ /* 0x000fe2000bf05270 */
[----:B------:R-:W-:Y:S02]  /*0750*/  IADD3 R6, PT, PT, R6, 0x20, RZ ;  /* 0x0000002006067810 */ /* 0x000fe40007ffe0ff */
[----:B------:R-:W-:Y:S02]  /*0760*/  IADD3 R17, PT, PT, R17, 0x20, RZ ;  /* 0x0000002011117810 */ /* 0x000fe40007ffe0ff */
[----:B------:R-:W-:Y:S02]  /*0770*/  IADD3 R16, PT, PT, R16, 0x20, RZ ;  /* 0x0000002010107810 */ /* 0x000fe40007ffe0ff */
[----:B------:R-:W-:Y:S01]  /*0780*/  LEA R7, R0, R7, 0x5 ;  /* 0x0000000700077211 */ /* 0x000fe200078e28ff */
[----:B0-----:R-:W-:-:S04]  /*0790*/  FFMA R8, R8, R25, R15 ;  /* 0x0000001908087223 */ /* 0x001fc8000000000f */
[----:B---3--:R-:W-:-:S04]  /*07a0*/  FFMA R8, R27, R9, R8 ;  /* 0x000000091b087223 */ /* 0x008fc80000000008 */
[----:B----4-:R-:W-:-:S04]  /*07b0*/  FFMA R13, R13, R10, R8 ;  /* 0x0000000a0d0d7223 */ /* 0x010fc80000000008 */
[----:B-----5:R-:W-:Y:S01]  /*07c0*/  FFMA R23, R12, R11, R13 ;  /* 0x0000000b0c177223 */ /* 0x020fe2000000000d */
[----:B------:R-:W-:Y:S06]  /*07d0*/  BAR.SYNC.DEFER_BLOCKING 0x0 ;  /* 0x0000000000007b1d */ /* 0x000fec0000010000 */
[----:B------:R-:W-:Y:S05]  /*07e0*/  BRA.U UP0, `(.L_x_1) ;  /* 0xfffffff900887547 */ /* 0x000fea000b83ffff */
.L_x_0:
[----:B------:R-:W0:Y:S02]  /*07f0*/  LDCU.64 UR4, c[0x0][0x398] ;  /* 0x00007300ff0477ac */ /* 0x000e240008000a00 */
[----:B0-----:R-:W-:-:S04]  /*0800*/  ISETP.GE.AND P0, PT, R19, UR5, PT ;  /* 0x0000000513007c0c */ /* 0x001fc8000bf06270 */
[----:B------:R-:W-:-:S13]  /*0810*/  ISETP.GE.OR P0, PT, R18, UR4, P0 ;  /* 0x0000000412007c0c */ /* 0x000fda0008706670 */
[----:B------:R-:W-:Y:S05]  /*0820*/  @P0 EXIT ;  /* 0x000000000000094d */ /* 0x000fea0003800000 */
[----:B------:R-:W0:Y:S01]  /*0830*/  LDC.64 R2, c[0x0][0x390] ;  /* 0x0000e400ff027b82 */ /* 0x000e220000000a00 */
[----:B------:R-:W-:-:S04]  /*0840*/  IMAD R19, R18, UR5, R19 ;  /* 0x0000000512137c24 */ /* 0x000fc8000f8e0213 */
[----:B0-----:R-:W-:-:S05]  /*0850*/  IMAD.WIDE.U32 R2, R19, 0x4, R2 ;  /* 0x0000000413027825 */ /* 0x001fca00078e0002 */
[----:B------:R-:W-:Y:S01]  /*0860*/  STG.E desc[UR8][R2.64], R23 ;  /* 0x0000001702007986 */ /* 0x000fe2000c101908 */
[----:B------:R-:W-:Y:S05]  /*0870*/  EXIT ;  /* 0x000000000000794d */ /* 0x000fea0003800000 */
.L_x_2:
[----:B------:R-:W-:-:S00]  /*0880*/  BRA `(.L_x_2) ;  /* 0xfffffffc00fc7947 */ /* 0x000fc0000383ffff */
[----:B------:R-:W-:-:S00]  /*0890*/  NOP ;  /* 0x0000000000007918 */ /* 0x000fc00000000000 */
        /* <DEDUP_REMOVED lines=14> */
.L_x_3:


//--------------------- .nv.shared._Z13matmul_sharedPKfS0_Pfiii --------------------------
	.section	.nv.shared._Z13matmul_sharedPKfS0_Pfiii,"aw",@nobits
	.sectionflags	@""
	.align	4
.nv.shared._Z13matmul_sharedPKfS0_Pfiii:
	.zero		9216


//--------------------- .nv.shared.reserved.0     --------------------------
	.section	.nv.shared.reserved.0,"aw",@nobits
	.weak		__nv_reservedSMEM_offset_0_alias
	.size		__nv_reservedSMEM_offset_0_alias, 0, 64
	.other		__nv_reservedSMEM_offset_0_alias,@"STO_CUDA_RESERVED_SHARED STV_DEFAULT"
__nv_reservedSMEM_offset_0_alias:
	.zero		0
	.zero		64


//--------------------- .nv.constant0._Z13matmul_sharedPKfS0_Pfiii --------------------------
	.section	.nv.constant0._Z13matmul_sharedPKfS0_Pfiii,"a",@progbits
	.sectionflags	@""
	.align	4
.nv.constant0._Z13matmul_sharedPKfS0_Pfiii:
	.zero		932


//--------------------- SYMBOLS --------------------------

	.type		.nv.reservedSmem.offset0,@object
	.size		.nv.reservedSmem.offset0,0x4
	.type		.nv.reservedSmem.cap,@object
	.size		.nv.reservedSmem.cap,0x4
